//
// Generated by NVIDIA NVVM Compiler
//
// Compiler Build ID: CL-36424714
// Cuda compilation tools, release 13.0, V13.0.88
// Based on NVVM 20.0.0
//

.version 9.0
.target sm_100
.address_size 64

	// .globl	_Z10reluKernelPKfPfi

.visible .entry _Z10reluKernelPKfPfi(
	.param .u64 .ptr .align 1 _Z10reluKernelPKfPfi_param_0,
	.param .u64 .ptr .align 1 _Z10reluKernelPKfPfi_param_1,
	.param .u32 _Z10reluKernelPKfPfi_param_2
)
{
	.reg .pred 	%p<2>;
	.reg .b32 	%r<6>;
	.reg .b32 	%f<3>;
	.reg .b64 	%rd<8>;

	ld.param.u64 	%rd1, [_Z10reluKernelPKfPfi_param_0];
	ld.param.u64 	%rd2, [_Z10reluKernelPKfPfi_param_1];
	ld.param.u32 	%r2, [_Z10reluKernelPKfPfi_param_2];
	mov.u32 	%r3, %ctaid.x;
	mov.u32 	%r4, %ntid.x;
	mov.u32 	%r5, %tid.x;
	mad.lo.s32 	%r1, %r3, %r4, %r5;
	setp.ge.s32 	%p1, %r1, %r2;
	@%p1 bra 	$L__BB0_2;
	cvta.to.global.u64 	%rd3, %rd1;
	cvta.to.global.u64 	%rd4, %rd2;
	mul.wide.s32 	%rd5, %r1, 4;
	add.s64 	%rd6, %rd3, %rd5;
	ld.global.f32 	%f1, [%rd6];
	max.f32 	%f2, %f1, 0f00000000;
	add.s64 	%rd7, %rd4, %rd5;
	st.global.f32 	[%rd7], %f2;
$L__BB0_2:
	ret;

}


// ===== COMPILED SASS (sm_100) =====

	.target	sm_100

	.elftype	@"ET_EXEC"


//--------------------- .note.nv.tkinfo           --------------------------
	.section	.note.nv.tkinfo,"",@"SHT_NOTE"
	.sectionflags	@"SHF_NOTE_NV_TKINFO"
	.tkinfo
        /*0018*/ 	.word	0x00000002
        /*0030*/ 	.string	""
        /*0030*/ 	.string	"ptxas"
        /*0030*/ 	.string	"Cuda compilation tools, release 13.0, V13.0.88"
        /*0030*/ 	.string	"Build cuda_13.0.r13.0/compiler.36424714_0"
        /*0030*/ 	.string	"-arch sm_100 -m 64 "



//--------------------- .note.nv.cuinfo           --------------------------
	.section	.note.nv.cuinfo,"",@"SHT_NOTE"
	.sectionflags	@"SHF_NOTE_NV_CUINFO"
        /*0018*/ 	.short	0x0002
        /*001a*/ 	.short	0x0064
        /*001c*/ 	.short	0x0082
	.zero		2


//--------------------- .nv.info                  --------------------------
	.section	.nv.info,"",@"SHT_CUDA_INFO"
	.align	4


	//----- nvinfo : EIATTR_REGCOUNT
	.align		4
        /*0000*/ 	.byte	0x04, 0x2f
        /*0002*/ 	.short	(.L_1 - .L_0)
	.align		4
.L_0:
        /*0004*/ 	.word	index@(_Z10reluKernelPKfPfi)
        /*0008*/ 	.word	0x0000000a


	//----- nvinfo : EIATTR_FRAME_SIZE
	.align		4
.L_1:
        /*000c*/ 	.byte	0x04, 0x11
        /*000e*/ 	.short	(.L_3 - .L_2)
	.align		4
.L_2:
        /*0010*/ 	.word	index@(_Z10reluKernelPKfPfi)
        /*0014*/ 	.word	0x00000000


	//----- nvinfo : EIATTR_MIN_STACK_SIZE
	.align		4
.L_3:
        /*0018*/ 	.byte	0x04, 0x12
        /*001a*/ 	.short	(.L_5 - .L_4)
	.align		4
.L_4:
        /*001c*/ 	.word	index@(_Z10reluKernelPKfPfi)
        /*0020*/ 	.word	0x00000000
.L_5:


//--------------------- .nv.compat                --------------------------
	.section	.nv.compat,"",@"SHT_CUDA_COMPAT_INFO"
	.align	4
        /*0000*/ 	.byte	0x02, 0x09, 0x00, 0x00, 0x02, 0x02, 0x01, 0x00, 0x02, 0x05, 0x05, 0x00, 0x03, 0x07, 0x01, 0x01
        /*0010*/ 	.byte	0x02, 0x03, 0x00, 0x00, 0x02, 0x06, 0x01, 0x00, 0x04, 0x0b, 0x08, 0x00, 0x09, 0x00, 0x00, 0x00
        /*0020*/ 	.byte	0x00, 0x00, 0x00, 0x00


//--------------------- .nv.info._Z10reluKernelPKfPfi --------------------------
	.section	.nv.info._Z10reluKernelPKfPfi,"",@"SHT_CUDA_INFO"
	.sectionflags	@""
	.align	4


	//----- nvinfo : EIATTR_CUDA_API_VERSION
	.align		4
        /*0000*/ 	.byte	0x04, 0x37
        /*0002*/ 	.short	(.L_7 - .L_6)
.L_6:
        /*0004*/ 	.word	0x00000082


	//----- nvinfo : EIATTR_KPARAM_INFO
	.align		4
.L_7:
        /*0008*/ 	.byte	0x04, 0x17
        /*000a*/ 	.short	(.L_9 - .L_8)
.L_8:
        /*000c*/ 	.word	0x00000000
        /*0010*/ 	.short	0x0002
        /*0012*/ 	.short	0x0010
        /*0014*/ 	.byte	0x00, 0xf0, 0x11, 0x00


	//----- nvinfo : EIATTR_KPARAM_INFO
	.align		4
.L_9:
        /*0018*/ 	.byte	0x04, 0x17
        /*001a*/ 	.short	(.L_11 - .L_10)
.L_10:
        /*001c*/ 	.word	0x00000000
        /*0020*/ 	.short	0x0001
        /*0022*/ 	.short	0x0008
        /*0024*/ 	.byte	0x00, 0xf5, 0x21, 0x00


	//----- nvinfo : EIATTR_KPARAM_INFO
	.align		4
.L_11:
        /*0028*/ 	.byte	0x04, 0x17
        /*002a*/ 	.short	(.L_13 - .L_12)
.L_12:
        /*002c*/ 	.word	0x00000000
        /*0030*/ 	.short	0x0000
        /*0032*/ 	.short	0x0000
        /*0034*/ 	.byte	0x00, 0xf5, 0x21, 0x00


	//----- nvinfo : EIATTR_SPARSE_MMA_MASK
	.align		4
.L_13:
        /*0038*/ 	.byte	0x03, 0x50
        /*003a*/ 	.short	0x0000


	//----- nvinfo : EIATTR_MAXREG_COUNT
	.align		4
        /*003c*/ 	.byte	0x03, 0x1b
        /*003e*/ 	.short	0x00ff


	//----- nvinfo : EIATTR_MERCURY_ISA_VERSION
	.align		4
        /*0040*/ 	.byte	0x03, 0x5f
        /*0042*/ 	.short	0x0101


	//----- nvinfo : EIATTR_VRC_CTA_INIT_COUNT
	.align		4
        /*0044*/ 	.byte	0x02, 0x4a
	.zero		1
	.zero		1


	//----- nvinfo : EIATTR_EXIT_INSTR_OFFSETS
	.align		4
        /*0048*/ 	.byte	0x04, 0x1c
        /*004a*/ 	.short	(.L_15 - .L_14)


	//   ....[0]....
.L_14:
        /*004c*/ 	.word	0x00000070


	//   ....[1]....
        /*0050*/ 	.word	0x00000100


	//----- nvinfo : EIATTR_CBANK_PARAM_SIZE
	.align		4
.L_15:
        /*0054*/ 	.byte	0x03, 0x19
        /*0056*/ 	.short	0x0014


	//----- nvinfo : EIATTR_PARAM_CBANK
	.align		4
        /*0058*/ 	.byte	0x04, 0x0a
        /*005a*/ 	.short	(.L_17 - .L_16)
	.align		4
.L_16:
        /*005c*/ 	.word	index@(.nv.constant0._Z10reluKernelPKfPfi)
        /*0060*/ 	.short	0x0380
        /*0062*/ 	.short	0x0014


	//----- nvinfo : EIATTR_SW_WAR
	.align		4
.L_17:
        /*0064*/ 	.byte	0x04, 0x36
        /*0066*/ 	.short	(.L_19 - .L_18)
.L_18:
        /*0068*/ 	.word	0x00000008
.L_19:


//--------------------- .nv.callgraph             --------------------------
	.section	.nv.callgraph,"",@"SHT_CUDA_CALLGRAPH"
	.align	4
	.sectionentsize	8
	.align		4
        /*0000*/ 	.word	0x00000000
	.align		4
        /*0004*/ 	.word	0xffffffff
	.align		4
        /*0008*/ 	.word	0x00000000
	.align		4
        /*000c*/ 	.word	0xfffffffe
	.align		4
        /*0010*/ 	.word	0x00000000
	.align		4
        /*0014*/ 	.word	0xfffffffd
	.align		4
        /*0018*/ 	.word	0x00000000
	.align		4
        /*001c*/ 	.word	0xfffffffc


//--------------------- .text._Z10reluKernelPKfPfi --------------------------
	.section	.text._Z10reluKernelPKfPfi,"ax",@progbits
	.align	128
        .global         _Z10reluKernelPKfPfi
        .type           _Z10reluKernelPKfPfi,@function
        .size           _Z10reluKernelPKfPfi,(.L_x_1 - _Z10reluKernelPKfPfi)
        .other          _Z10reluKernelPKfPfi,@"STO_CUDA_ENTRY STV_DEFAULT"
_Z10reluKernelPKfPfi:
.text._Z10reluKernelPKfPfi:
[----:B------:R-:W-:Y:S01]  /*0000*/  LDC R1, c[0x0][0x37c] ;  /* 0x0000df00ff017b82 */ /* 0x000fe20000000800 */
[----:B------:R-:W0:Y:S07]  /*0010*/  S2R R0, SR_TID.X ;  /* 0x0000000000007919 */ /* 0x000e2e0000002100 */
[----:B------:R-:W0:Y:S01]  /*0020*/  S2UR UR4, SR_CTAID.X ;  /* 0x00000000000479c3 */ /* 0x000e220000002500 */
[----:B------:R-:W1:Y:S07]  /*0030*/  LDCU UR5, c[0x0][0x390] ;  /* 0x00007200ff0577ac */ /* 0x000e6e0008000800 */
[----:B------:R-:W0:Y:S02]  /*0040*/  LDC R7, c[0x0][0x360] ;  /* 0x0000d800ff077b82 */ /* 0x000e240000000800 */
[----:B0-----:R-:W-:-:S05]  /*0050*/  IMAD R7, R7, UR4, R0 ;  /* 0x0000000407077c24 */ /* 0x001fca000f8e0200 */
[----:B-1----:R-:W-:-:S13]  /*0060*/  ISETP.GE.AND P0, PT, R7, UR5, PT ;  /* 0x0000000507007c0c */ /* 0x002fda000bf06270 */
[----:B------:R-:W-:Y:S05]  /*0070*/  @P0 EXIT ;  /* 0x000000000000094d */ /* 0x000fea0003800000 */
[----:B------:R-:W0:Y:S01]  /*0080*/  LDC.64 R2, c[0x0][0x380] ;  /* 0x0000e000ff027b82 */ /* 0x000e220000000a00 */
[----:B------:R-:W1:Y:S07]  /*0090*/  LDCU.64 UR4, c[0x0][0x358] ;  /* 0x00006b00ff0477ac */ /* 0x000e6e0008000a00 */
[----:B------:R-:W2:Y:S01]  /*00a0*/  LDC.64 R4, c[0x0][0x388] ;  /* 0x0000e200ff047b82 */ /* 0x000ea20000000a00 */
[----:B0-----:R-:W-:-:S06]  /*00b0*/  IMAD.WIDE R2, R7, 0x4, R2 ;  /* 0x0000000407027825 */ /* 0x001fcc00078e0202 */
[----:B-1----:R-:W3:Y:S01]  /*00c0*/  LDG.E R2, desc[UR4][R2.64] ;  /* 0x0000000402027981 */ /* 0x002ee2000c1e1900 */
[----:B--2---:R-:W-:Y:S01]  /*00d0*/  IMAD.WIDE R4, R7, 0x4, R4 ;  /* 0x0000000407047825 */ /* 0x004fe200078e0204 */
[----:B---3--:R-:W-:-:S05]  /*00e0*/  FMNMX R7, RZ, R2, !PT ;  /* 0x00000002ff077209 */ /* 0x008fca0007800000 */
[----:B------:R-:W-:Y:S01]  /*00f0*/  STG.E desc[UR4][R4.64], R7 ;  /* 0x0000000704007986 */ /* 0x000fe2000c101904 */
[----:B------:R-:W-:Y:S05]  /*0100*/  EXIT ;  /* 0x000000000000794d */ /* 0x000fea0003800000 */
.L_x_0:
[----:B------:R-:W-:-:S00]  /*0110*/  BRA `(.L_x_0) ;  /* 0xfffffffc00fc7947 */ /* 0x000fc0000383ffff */
[----:B------:R-:W-:-:S00]  /*0120*/  NOP ;  /* 0x0000000000007918 */ /* 0x000fc00000000000 */
        /* <DEDUP_REMOVED lines=13> */
.L_x_1:


//--------------------- .nv.shared.reserved.0     --------------------------
	.section	.nv.shared.reserved.0,"aw",@nobits
	.weak		__nv_reservedSMEM_offset_0_alias
	.size		__nv_reservedSMEM_offset_0_alias, 0, 64
	.other		__nv_reservedSMEM_offset_0_alias,@"STO_CUDA_RESERVED_SHARED STV_DEFAULT"
__nv_reservedSMEM_offset_0_alias:
	.zero		0
	.zero		64


//--------------------- .nv.constant0._Z10reluKernelPKfPfi --------------------------
	.section	.nv.constant0._Z10reluKernelPKfPfi,"a",@progbits
	.sectionflags	@""
	.align	4
.nv.constant0._Z10reluKernelPKfPfi:
	.zero		916


//--------------------- SYMBOLS --------------------------

	.type		.nv.reservedSmem.offset0,@object
	.size		.nv.reservedSmem.offset0,0x4
